//
// Generated by NVIDIA NVVM Compiler
//
// Compiler Build ID: CL-36424714
// Cuda compilation tools, release 13.0, V13.0.88
// Based on NVVM 20.0.0
//

.version 9.0
.target sm_100
.address_size 64

	// .globl	timedReduction
.extern .shared .align 16 .b8 shared[];

.visible .entry timedReduction(
	.param .u64 .ptr .align 1 timedReduction_param_0,
	.param .u64 .ptr .align 1 timedReduction_param_1,
	.param .u64 .ptr .align 1 timedReduction_param_2
)
{
	.reg .pred 	%p<7>;
	.reg .b32 	%r<16>;
	.reg .b32 	%f<6>;
	.reg .b64 	%rd<19>;

	ld.param.u64 	%rd2, [timedReduction_param_0];
	ld.param.u64 	%rd3, [timedReduction_param_1];
	ld.param.u64 	%rd4, [timedReduction_param_2];
	cvta.to.global.u64 	%rd1, %rd4;
	mov.u32 	%r1, %tid.y;
	mov.u32 	%r2, %ctaid.y;
	setp.ne.s32 	%p1, %r1, 0;
	@%p1 bra 	$L__BB0_2;
	// begin inline asm
	mov.u64 	%rd5, %clock64;
	// end inline asm
	mul.wide.u32 	%rd6, %r2, 8;
	add.s64 	%rd7, %rd1, %rd6;
	st.global.u64 	[%rd7], %rd5;
$L__BB0_2:
	cvta.to.global.u64 	%rd8, %rd2;
	mul.wide.u32 	%rd9, %r1, 4;
	add.s64 	%rd10, %rd8, %rd9;
	ld.global.f32 	%f2, [%rd10];
	shl.b32 	%r7, %r1, 2;
	mov.u32 	%r8, shared;
	add.s32 	%r3, %r8, %r7;
	st.shared.f32 	[%r3], %f2;
	mov.u32 	%r15, %ntid.y;
	mul.wide.s32 	%rd11, %r15, 4;
	add.s64 	%rd12, %rd10, %rd11;
	ld.global.f32 	%f3, [%rd12];
	shl.b32 	%r9, %r15, 2;
	add.s32 	%r10, %r3, %r9;
	st.shared.f32 	[%r10], %f3;
$L__BB0_3:
	mov.u32 	%r5, %r15;
	bar.sync 	0;
	setp.ge.u32 	%p2, %r1, %r5;
	@%p2 bra 	$L__BB0_6;
	ld.shared.f32 	%f4, [%r3];
	shl.b32 	%r11, %r5, 2;
	add.s32 	%r12, %r3, %r11;
	ld.shared.f32 	%f1, [%r12];
	setp.geu.f32 	%p3, %f1, %f4;
	@%p3 bra 	$L__BB0_6;
	st.shared.f32 	[%r3], %f1;
$L__BB0_6:
	shr.u32 	%r15, %r5, 1;
	setp.gt.u32 	%p4, %r5, 1;
	@%p4 bra 	$L__BB0_3;
	setp.ne.s32 	%p5, %r1, 0;
	@%p5 bra 	$L__BB0_9;
	ld.shared.f32 	%f5, [shared];
	cvta.to.global.u64 	%rd13, %rd3;
	mul.wide.u32 	%rd14, %r2, 4;
	add.s64 	%rd15, %rd13, %rd14;
	st.global.f32 	[%rd15], %f5;
$L__BB0_9:
	setp.ne.s32 	%p6, %r1, 0;
	bar.sync 	0;
	@%p6 bra 	$L__BB0_11;
	// begin inline asm
	mov.u64 	%rd16, %clock64;
	// end inline asm
	mov.u32 	%r13, %nctaid.y;
	add.s32 	%r14, %r2, %r13;
	mul.wide.u32 	%rd17, %r14, 8;
	add.s64 	%rd18, %rd1, %rd17;
	st.global.u64 	[%rd18], %rd16;
$L__BB0_11:
	ret;

}


// ===== COMPILED SASS (sm_100) =====

	.target	sm_100

	.elftype	@"ET_EXEC"


//--------------------- .note.nv.tkinfo           --------------------------
	.section	.note.nv.tkinfo,"",@"SHT_NOTE"
	.sectionflags	@"SHF_NOTE_NV_TKINFO"
	.tkinfo
        /*0018*/ 	.word	0x00000002
        /*0030*/ 	.string	""
        /*0030*/ 	.string	"ptxas"
        /*0030*/ 	.string	"Cuda compilation tools, release 13.0, V13.0.88"
        /*0030*/ 	.string	"Build cuda_13.0.r13.0/compiler.36424714_0"
        /*0030*/ 	.string	"-arch sm_100 -m 64 "



//--------------------- .note.nv.cuinfo           --------------------------
	.section	.note.nv.cuinfo,"",@"SHT_NOTE"
	.sectionflags	@"SHF_NOTE_NV_CUINFO"
        /*0018*/ 	.short	0x0002
        /*001a*/ 	.short	0x0064
        /*001c*/ 	.short	0x0082
	.zero		2


//--------------------- .nv.info                  --------------------------
	.section	.nv.info,"",@"SHT_CUDA_INFO"
	.align	4


	//----- nvinfo : EIATTR_REGCOUNT
	.align		4
        /*0000*/ 	.byte	0x04, 0x2f
        /*0002*/ 	.short	(.L_1 - .L_0)
	.align		4
.L_0:
        /*0004*/ 	.word	index@(timedReduction)
        /*0008*/ 	.word	0x00000012


	//----- nvinfo : EIATTR_FRAME_SIZE
	.align		4
.L_1:
        /*000c*/ 	.byte	0x04, 0x11
        /*000e*/ 	.short	(.L_3 - .L_2)
	.align		4
.L_2:
        /*0010*/ 	.word	index@(timedReduction)
        /*0014*/ 	.word	0x00000000


	//----- nvinfo : EIATTR_MIN_STACK_SIZE
	.align		4
.L_3:
        /*0018*/ 	.byte	0x04, 0x12
        /*001a*/ 	.short	(.L_5 - .L_4)
	.align		4
.L_4:
        /*001c*/ 	.word	index@(timedReduction)
        /*0020*/ 	.word	0x00000000
.L_5:


//--------------------- .nv.compat                --------------------------
	.section	.nv.compat,"",@"SHT_CUDA_COMPAT_INFO"
	.align	4
        /*0000*/ 	.byte	0x02, 0x09, 0x00, 0x00, 0x02, 0x02, 0x01, 0x00, 0x02, 0x05, 0x05, 0x00, 0x03, 0x07, 0x01, 0x01
        /*0010*/ 	.byte	0x02, 0x03, 0x00, 0x00, 0x02, 0x06, 0x01, 0x00, 0x04, 0x0b, 0x08, 0x00, 0x09, 0x00, 0x00, 0x00
        /*0020*/ 	.byte	0x00, 0x00, 0x00, 0x00


//--------------------- .nv.info.timedReduction   --------------------------
	.section	.nv.info.timedReduction,"",@"SHT_CUDA_INFO"
	.sectionflags	@""
	.align	4


	//----- nvinfo : EIATTR_CUDA_API_VERSION
	.align		4
        /*0000*/ 	.byte	0x04, 0x37
        /*0002*/ 	.short	(.L_7 - .L_6)
.L_6:
        /*0004*/ 	.word	0x00000082


	//----- nvinfo : EIATTR_KPARAM_INFO
	.align		4
.L_7:
        /*0008*/ 	.byte	0x04, 0x17
        /*000a*/ 	.short	(.L_9 - .L_8)
.L_8:
        /*000c*/ 	.word	0x00000000
        /*0010*/ 	.short	0x0002
        /*0012*/ 	.short	0x0010
        /*0014*/ 	.byte	0x00, 0xf5, 0x21, 0x00


	//----- nvinfo : EIATTR_KPARAM_INFO
	.align		4
.L_9:
        /*0018*/ 	.byte	0x04, 0x17
        /*001a*/ 	.short	(.L_11 - .L_10)
.L_10:
        /*001c*/ 	.word	0x00000000
        /*0020*/ 	.short	0x0001
        /*0022*/ 	.short	0x0008
        /*0024*/ 	.byte	0x00, 0xf5, 0x21, 0x00


	//----- nvinfo : EIATTR_KPARAM_INFO
	.align		4
.L_11:
        /*0028*/ 	.byte	0x04, 0x17
        /*002a*/ 	.short	(.L_13 - .L_12)
.L_12:
        /*002c*/ 	.word	0x00000000
        /*0030*/ 	.short	0x0000
        /*0032*/ 	.short	0x0000
        /*0034*/ 	.byte	0x00, 0xf5, 0x21, 0x00


	//----- nvinfo : EIATTR_SPARSE_MMA_MASK
	.align		4
.L_13:
        /*0038*/ 	.byte	0x03, 0x50
        /*003a*/ 	.short	0x0000


	//----- nvinfo : EIATTR_MAXREG_COUNT
	.align		4
        /*003c*/ 	.byte	0x03, 0x1b
        /*003e*/ 	.short	0x00ff


	//----- nvinfo : EIATTR_NUM_BARRIERS
	.align		4
        /*0040*/ 	.byte	0x02, 0x4c
        /*0042*/ 	.byte	0x01
	.zero		1


	//----- nvinfo : EIATTR_MERCURY_ISA_VERSION
	.align		4
        /*0044*/ 	.byte	0x03, 0x5f
        /*0046*/ 	.short	0x0101


	//----- nvinfo : EIATTR_VRC_CTA_INIT_COUNT
	.align		4
        /*0048*/ 	.byte	0x02, 0x4a
	.zero		1
	.zero		1


	//----- nvinfo : EIATTR_EXIT_INSTR_OFFSETS
	.align		4
        /*004c*/ 	.byte	0x04, 0x1c
        /*004e*/ 	.short	(.L_15 - .L_14)


	//   ....[0]....
.L_14:
        /*0050*/ 	.word	0x000002d0


	//   ....[1]....
        /*0054*/ 	.word	0x00000340


	//----- nvinfo : EIATTR_CRS_STACK_SIZE
	.align		4
.L_15:
        /*0058*/ 	.byte	0x04, 0x1e
        /*005a*/ 	.short	(.L_17 - .L_16)
.L_16:
        /*005c*/ 	.word	0x00000000


	//----- nvinfo : EIATTR_CBANK_PARAM_SIZE
	.align		4
.L_17:
        /*0060*/ 	.byte	0x03, 0x19
        /*0062*/ 	.short	0x0018


	//----- nvinfo : EIATTR_PARAM_CBANK
	.align		4
        /*0064*/ 	.byte	0x04, 0x0a
        /*0066*/ 	.short	(.L_19 - .L_18)
	.align		4
.L_18:
        /*0068*/ 	.word	index@(.nv.constant0.timedReduction)
        /*006c*/ 	.short	0x0380
        /*006e*/ 	.short	0x0018


	//----- nvinfo : EIATTR_SW_WAR
	.align		4
.L_19:
        /*0070*/ 	.byte	0x04, 0x36
        /*0072*/ 	.short	(.L_21 - .L_20)
.L_20:
        /*0074*/ 	.word	0x00000008
.L_21:


//--------------------- .nv.callgraph             --------------------------
	.section	.nv.callgraph,"",@"SHT_CUDA_CALLGRAPH"
	.align	4
	.sectionentsize	8
	.align		4
        /*0000*/ 	.word	0x00000000
	.align		4
        /*0004*/ 	.word	0xffffffff
	.align		4
        /*0008*/ 	.word	0x00000000
	.align		4
        /*000c*/ 	.word	0xfffffffe
	.align		4
        /*0010*/ 	.word	0x00000000
	.align		4
        /*0014*/ 	.word	0xfffffffd
	.align		4
        /*0018*/ 	.word	0x00000000
	.align		4
        /*001c*/ 	.word	0xfffffffc


//--------------------- .text.timedReduction      --------------------------
	.section	.text.timedReduction,"ax",@progbits
	.align	128
        .global         timedReduction
        .type           timedReduction,@function
        .size           timedReduction,(.L_x_4 - timedReduction)
        .other          timedReduction,@"STO_CUDA_ENTRY STV_DEFAULT"
timedReduction:
.text.timedReduction:
[----:B------:R-:W-:Y:S01]  /*0000*/  LDC R1, c[0x0][0x37c] ;  /* 0x0000df00ff017b82 */ /* 0x000fe20000000800 */
[----:B------:R-:W0:Y:S01]  /*0010*/  S2R R15, SR_TID.Y ;  /* 0x00000000000f7919 */ /* 0x000e220000002200 */
[----:B------:R-:W1:Y:S01]  /*0020*/  LDCU.64 UR6, c[0x0][0x358] ;  /* 0x00006b00ff0677ac */ /* 0x000e620008000a00 */
[----:B------:R-:W2:Y:S01]  /*0030*/  S2R R0, SR_CTAID.Y ;  /* 0x0000000000007919 */ /* 0x000ea20000002600 */
[----:B0-----:R-:W-:-:S13]  /*0040*/  ISETP.NE.AND P0, PT, R15, RZ, PT ;  /* 0x000000ff0f00720c */ /* 0x001fda0003f05270 */
[----:B------:R-:W-:Y:S01]  /*0050*/  @!P0 CS2R R8, SR_CLOCKLO ;  /* 0x0000000000088805 */ /* 0x000fe20000015000 */
[----:B------:R-:W0:Y:S08]  /*0060*/  LDC.64 R4, c[0x0][0x380] ;  /* 0x0000e000ff047b82 */ /* 0x000e300000000a00 */
[----:B------:R-:W2:Y:S08]  /*0070*/  @!P0 LDC.64 R2, c[0x0][0x390] ;  /* 0x0000e400ff028b82 */ /* 0x000eb00000000a00 */
[----:B------:R-:W3:Y:S01]  /*0080*/  LDC R10, c[0x0][0x364] ;  /* 0x0000d900ff0a7b82 */ /* 0x000ee20000000800 */
[----:B0-----:R-:W-:-:S04]  /*0090*/  IMAD.WIDE.U32 R4, R15, 0x4, R4 ;  /* 0x000000040f047825 */ /* 0x001fc800078e0004 */
[----:B--2---:R-:W-:-:S05]  /*00a0*/  @!P0 IMAD.WIDE.U32 R2, R0, 0x8, R2 ;  /* 0x0000000800028825 */ /* 0x004fca00078e0002 */
[----:B-1----:R0:W-:Y:S01]  /*00b0*/  @!P0 STG.E.64 desc[UR6][R2.64], R8 ;  /* 0x0000000802008986 */ /* 0x0021e2000c101b06 */
[----:B---3--:R-:W-:-:S03]  /*00c0*/  IMAD.WIDE R6, R10, 0x4, R4 ;  /* 0x000000040a067825 */ /* 0x008fc600078e0204 */
[----:B------:R-:W2:Y:S04]  /*00d0*/  LDG.E R4, desc[UR6][R4.64] ;  /* 0x0000000604047981 */ /* 0x000ea8000c1e1900 */
[----:B------:R-:W3:Y:S01]  /*00e0*/  LDG.E R6, desc[UR6][R6.64] ;  /* 0x0000000606067981 */ /* 0x000ee2000c1e1900 */
[----:B------:R-:W1:Y:S01]  /*00f0*/  S2UR UR5, SR_CgaCtaId ;  /* 0x00000000000579c3 */ /* 0x000e620000008800 */
[----:B------:R-:W-:Y:S02]  /*0100*/  UMOV UR4, 0x400 ;  /* 0x0000040000047882 */ /* 0x000fe40000000000 */
[----:B-1----:R-:W-:-:S06]  /*0110*/  ULEA UR4, UR5, UR4, 0x18 ;  /* 0x0000000405047291 */ /* 0x002fcc000f8ec0ff */
[----:B------:R-:W-:-:S05]  /*0120*/  LEA R11, R15, UR4, 0x2 ;  /* 0x000000040f0b7c11 */ /* 0x000fca000f8e10ff */
[----:B------:R-:W-:Y:S01]  /*0130*/  IMAD R13, R10, 0x4, R11 ;  /* 0x000000040a0d7824 */ /* 0x000fe200078e020b */
[----:B--2---:R0:W-:Y:S04]  /*0140*/  STS [R11], R4 ;  /* 0x000000040b007388 */ /* 0x0041e80000000800 */
[----:B---3--:R0:W-:Y:S02]  /*0150*/  STS [R13], R6 ;  /* 0x000000060d007388 */ /* 0x0081e40000000800 */
.L_x_2:
[----:B------:R-:W-:Y:S01]  /*0160*/  BAR.SYNC.DEFER_BLOCKING 0x0 ;  /* 0x0000000000007b1d */ /* 0x000fe20000010000 */
[----:B------:R-:W-:Y:S02]  /*0170*/  ISETP.GE.U32.AND P1, PT, R15, R10, PT ;  /* 0x0000000a0f00720c */ /* 0x000fe40003f26070 */
[----:B------:R-:W-:Y:S02]  /*0180*/  ISETP.GT.U32.AND P0, PT, R10, 0x1, PT ;  /* 0x000000010a00780c */ /* 0x000fe40003f04070 */
[----:B0-----:R-:W-:Y:S01]  /*0190*/  SHF.R.U32.HI R4, RZ, 0x1, R10 ;  /* 0x00000001ff047819 */ /* 0x001fe2000001160a */
[----:B------:R-:W-:Y:S08]  /*01a0*/  BSSY.RECONVERGENT B0, `(.L_x_0) ;  /* 0x0000007000007945 */ /* 0x000ff00003800200 */
[----:B------:R-:W-:Y:S05]  /*01b0*/  @P1 BRA `(.L_x_1) ;  /* 0x0000000000141947 */ /* 0x000fea0003800000 */
[----:B------:R-:W-:Y:S01]  /*01c0*/  IMAD R3, R10, 0x4, R11 ;  /* 0x000000040a037824 */ /* 0x000fe200078e020b */
[----:B------:R-:W-:Y:S05]  /*01d0*/  LDS R2, [R11] ;  /* 0x000000000b027984 */ /* 0x000fea0000000800 */
[----:B------:R-:W0:Y:S02]  /*01e0*/  LDS R3, [R3] ;  /* 0x0000000003037984 */ /* 0x000e240000000800 */
[----:B0-----:R-:W-:-:S13]  /*01f0*/  FSETP.GEU.AND P1, PT, R3, R2, PT ;  /* 0x000000020300720b */ /* 0x001fda0003f2e000 */
[----:B------:R0:W-:Y:S02]  /*0200*/  @!P1 STS [R11], R3 ;  /* 0x000000030b009388 */ /* 0x0001e40000000800 */
.L_x_1:
[----:B------:R-:W-:Y:S05]  /*0210*/  BSYNC.RECONVERGENT B0 ;  /* 0x0000000000007941 */ /* 0x000fea0003800200 */
.L_x_0:
[----:B------:R-:W-:Y:S01]  /*0220*/  IMAD.MOV.U32 R10, RZ, RZ, R4 ;  /* 0x000000ffff0a7224 */ /* 0x000fe200078e0004 */
[----:B------:R-:W-:Y:S06]  /*0230*/  @P0 BRA `(.L_x_2) ;  /* 0xfffffffc00c80947 */ /* 0x000fec000383ffff */
[----:B------:R-:W-:-:S13]  /*0240*/  ISETP.NE.AND P0, PT, R15, RZ, PT ;  /* 0x000000ff0f00720c */ /* 0x000fda0003f05270 */
[----:B0-----:R-:W0:Y:S01]  /*0250*/  @!P0 S2R R3, SR_CgaCtaId ;  /* 0x0000000000038919 */ /* 0x001e220000008800 */
[----:B------:R-:W-:-:S04]  /*0260*/  @!P0 MOV R2, 0x400 ;  /* 0x0000040000028802 */ /* 0x000fc80000000f00 */
[----:B0-----:R-:W-:Y:S02]  /*0270*/  @!P0 LEA R5, R3, R2, 0x18 ;  /* 0x0000000203058211 */ /* 0x001fe400078ec0ff */
[----:B------:R-:W0:Y:S04]  /*0280*/  @!P0 LDC.64 R2, c[0x0][0x388] ;  /* 0x0000e200ff028b82 */ /* 0x000e280000000a00 */
[----:B------:R-:W1:Y:S01]  /*0290*/  @!P0 LDS R5, [R5] ;  /* 0x0000000005058984 */ /* 0x000e620000000800 */
[----:B0-----:R-:W-:-:S05]  /*02a0*/  @!P0 IMAD.WIDE.U32 R2, R0, 0x4, R2 ;  /* 0x0000000400028825 */ /* 0x001fca00078e0002 */
[----:B-1----:R0:W-:Y:S01]  /*02b0*/  @!P0 STG.E desc[UR6][R2.64], R5 ;  /* 0x0000000502008986 */ /* 0x0021e2000c101906 */
[----:B------:R-:W-:Y:S06]  /*02c0*/  BAR.SYNC.DEFER_BLOCKING 0x0 ;  /* 0x0000000000007b1d */ /* 0x000fec0000010000 */
[----:B------:R-:W-:Y:S05]  /*02d0*/  @P0 EXIT ;  /* 0x000000000000094d */ /* 0x000fea0003800000 */
[----:B0-----:R-:W-:Y:S01]  /*02e0*/  CS2R R4, SR_CLOCKLO ;  /* 0x0000000000047805 */ /* 0x001fe20000015000 */
[----:B------:R-:W0:Y:S01]  /*02f0*/  LDC.64 R2, c[0x0][0x390] ;  /* 0x0000e400ff027b82 */ /* 0x000e220000000a00 */
[----:B------:R-:W1:Y:S02]  /*0300*/  LDCU UR4, c[0x0][0x374] ;  /* 0x00006e80ff0477ac */ /* 0x000e640008000800 */
[----:B-1----:R-:W-:-:S04]  /*0310*/  VIADD R7, R0, UR4 ;  /* 0x0000000400077c36 */ /* 0x002fc80008000000 */
[----:B0-----:R-:W-:-:S05]  /*0320*/  IMAD.WIDE.U32 R2, R7, 0x8, R2 ;  /* 0x0000000807027825 */ /* 0x001fca00078e0002 */
[----:B------:R-:W-:Y:S01]  /*0330*/  STG.E.64 desc[UR6][R2.64], R4 ;  /* 0x0000000402007986 */ /* 0x000fe2000c101b06 */
[----:B------:R-:W-:Y:S05]  /*0340*/  EXIT ;  /* 0x000000000000794d */ /* 0x000fea0003800000 */
.L_x_3:
[----:B------:R-:W-:-:S00]  /*0350*/  BRA `(.L_x_3) ;  /* 0xfffffffc00fc7947 */ /* 0x000fc0000383ffff */
[----:B------:R-:W-:-:S00]  /*0360*/  NOP ;  /* 0x0000000000007918 */ /* 0x000fc00000000000 */
        /* <DEDUP_REMOVED lines=9> */
.L_x_4:


//--------------------- .nv.shared.timedReduction --------------------------
	.section	.nv.shared.timedReduction,"aw",@nobits
	.sectionflags	@""
	.align	16
	.zero		1024


//--------------------- .nv.shared.reserved.0     --------------------------
	.section	.nv.shared.reserved.0,"aw",@nobits
	.weak		__nv_reservedSMEM_offset_0_alias
	.size		__nv_reservedSMEM_offset_0_alias, 0, 64
	.other		__nv_reservedSMEM_offset_0_alias,@"STO_CUDA_RESERVED_SHARED STV_DEFAULT"
__nv_reservedSMEM_offset_0_alias:
	.zero		0
	.zero		64


//--------------------- .nv.constant0.timedReduction --------------------------
	.section	.nv.constant0.timedReduction,"a",@progbits
	.sectionflags	@""
	.align	4
.nv.constant0.timedReduction:
	.zero		920


//--------------------- SYMBOLS --------------------------

	.type		.nv.reservedSmem.offset0,@object
	.size		.nv.reservedSmem.offset0,0x4
	.type		.nv.reservedSmem.cap,@object
	.size		.nv.reservedSmem.cap,0x4
